//
// Generated by NVIDIA NVVM Compiler
//
// Compiler Build ID: CL-36424714
// Cuda compilation tools, release 13.0, V13.0.88
// Based on NVVM 20.0.0
//

.version 9.0
.target sm_100
.address_size 64

	// .globl	_Z5hellov
.extern .func  (.param .b32 func_retval0) vprintf
(
	.param .b64 vprintf_param_0,
	.param .b64 vprintf_param_1
)
;
.global .align 1 .b8 $str[54] = {72, 101, 108, 108, 111, 32, 119, 111, 114, 108, 100, 32, 102, 114, 111, 109, 32, 98, 108, 111, 99, 107, 32, 37, 100, 32, 97, 110, 100, 32, 116, 104, 114, 101, 97, 100, 32, 37, 100, 44, 103, 108, 111, 98, 97, 108, 32, 105, 100, 32, 37, 100, 10};

.visible .entry _Z5hellov()
{
	.local .align 8 .b8 	__local_depot0[16];
	.reg .b64 	%SP;
	.reg .b64 	%SPL;
	.reg .b32 	%r<7>;
	.reg .b64 	%rd<5>;

	mov.u64 	%SPL, __local_depot0;
	cvta.local.u64 	%SP, %SPL;
	add.u64 	%rd1, %SP, 0;
	add.u64 	%rd2, %SPL, 0;
	mov.u32 	%r1, %ctaid.x;
	mov.u32 	%r2, %tid.x;
	mov.u32 	%r3, %ntid.x;
	mad.lo.s32 	%r4, %r1, %r3, %r2;
	st.local.v2.u32 	[%rd2], {%r1, %r2};
	st.local.u32 	[%rd2+8], %r4;
	mov.u64 	%rd3, $str;
	cvta.global.u64 	%rd4, %rd3;
	{ // callseq 0, 0
	.param .b64 param0;
	st.param.b64 	[param0], %rd4;
	.param .b64 param1;
	st.param.b64 	[param1], %rd1;
	.param .b32 retval0;
	call.uni (retval0), 
	vprintf, 
	(
	param0, 
	param1
	);
	ld.param.b32 	%r5, [retval0];
	} // callseq 0
	ret;

}


// ===== COMPILED SASS (sm_100) =====

	.target	sm_100

	.elftype	@"ET_EXEC"


//--------------------- .note.nv.tkinfo           --------------------------
	.section	.note.nv.tkinfo,"",@"SHT_NOTE"
	.sectionflags	@"SHF_NOTE_NV_TKINFO"
	.tkinfo
        /*0018*/ 	.word	0x00000002
        /*0030*/ 	.string	""
        /*0030*/ 	.string	"ptxas"
        /*0030*/ 	.string	"Cuda compilation tools, release 13.0, V13.0.88"
        /*0030*/ 	.string	"Build cuda_13.0.r13.0/compiler.36424714_0"
        /*0030*/ 	.string	"-arch sm_100 -m 64 "



//--------------------- .note.nv.cuinfo           --------------------------
	.section	.note.nv.cuinfo,"",@"SHT_NOTE"
	.sectionflags	@"SHF_NOTE_NV_CUINFO"
        /*0018*/ 	.short	0x0002
        /*001a*/ 	.short	0x0064
        /*001c*/ 	.short	0x0082
	.zero		2


//--------------------- .nv.info                  --------------------------
	.section	.nv.info,"",@"SHT_CUDA_INFO"
	.align	4


	//----- nvinfo : EIATTR_REGCOUNT
	.align		4
        /*0000*/ 	.byte	0x04, 0x2f
        /*0002*/ 	.short	(.L_2 - .L_1)
	.align		4
.L_1:
        /*0004*/ 	.word	index@(_Z5hellov)
        /*0008*/ 	.word	0x00000018


	//----- nvinfo : EIATTR_FRAME_SIZE
	.align		4
.L_2:
        /*000c*/ 	.byte	0x04, 0x11
        /*000e*/ 	.short	(.L_4 - .L_3)
	.align		4
.L_3:
        /*0010*/ 	.word	index@(_Z5hellov)
        /*0014*/ 	.word	0x00000010


	//----- nvinfo : EIATTR_MIN_STACK_SIZE
	.align		4
.L_4:
        /*0018*/ 	.byte	0x04, 0x12
        /*001a*/ 	.short	(.L_6 - .L_5)
	.align		4
.L_5:
        /*001c*/ 	.word	index@(_Z5hellov)
        /*0020*/ 	.word	0x00000010
.L_6:


//--------------------- .nv.compat                --------------------------
	.section	.nv.compat,"",@"SHT_CUDA_COMPAT_INFO"
	.align	4
        /*0000*/ 	.byte	0x02, 0x09, 0x00, 0x00, 0x02, 0x02, 0x01, 0x00, 0x02, 0x05, 0x05, 0x00, 0x03, 0x07, 0x01, 0x01
        /*0010*/ 	.byte	0x02, 0x03, 0x00, 0x00, 0x02, 0x06, 0x01, 0x00, 0x04, 0x0b, 0x08, 0x00, 0x09, 0x00, 0x00, 0x00
        /*0020*/ 	.byte	0x00, 0x00, 0x00, 0x00


//--------------------- .nv.info._Z5hellov        --------------------------
	.section	.nv.info._Z5hellov,"",@"SHT_CUDA_INFO"
	.sectionflags	@""
	.align	4


	//----- nvinfo : EIATTR_CUDA_API_VERSION
	.align		4
        /*0000*/ 	.byte	0x04, 0x37
        /*0002*/ 	.short	(.L_8 - .L_7)
.L_7:
        /*0004*/ 	.word	0x00000082


	//----- nvinfo : EIATTR_SPARSE_MMA_MASK
	.align		4
.L_8:
        /*0008*/ 	.byte	0x03, 0x50
        /*000a*/ 	.short	0x0000


	//----- nvinfo : EIATTR_MAXREG_COUNT
	.align		4
        /*000c*/ 	.byte	0x03, 0x1b
        /*000e*/ 	.short	0x00ff


	//----- nvinfo : EIATTR_EXTERNS
	.align		4
        /*0010*/ 	.byte	0x04, 0x0f
        /*0012*/ 	.short	(.L_10 - .L_9)


	//   ....[0]....
	.align		4
.L_9:
        /*0014*/ 	.word	index@(vprintf)


	//----- nvinfo : EIATTR_MERCURY_ISA_VERSION
	.align		4
.L_10:
        /*0018*/ 	.byte	0x03, 0x5f
        /*001a*/ 	.short	0x0101


	//----- nvinfo : EIATTR_VRC_CTA_INIT_COUNT
	.align		4
        /*001c*/ 	.byte	0x02, 0x4a
	.zero		1
	.zero		1


	//----- nvinfo : EIATTR_SYSCALL_OFFSETS
	.align		4
        /*0020*/ 	.byte	0x04, 0x46
        /*0022*/ 	.short	(.L_12 - .L_11)


	//   ....[0]....
.L_11:
        /*0024*/ 	.word	0x00000120


	//----- nvinfo : EIATTR_EXIT_INSTR_OFFSETS
	.align		4
.L_12:
        /*0028*/ 	.byte	0x04, 0x1c
        /*002a*/ 	.short	(.L_14 - .L_13)


	//   ....[0]....
.L_13:
        /*002c*/ 	.word	0x00000130


	//----- nvinfo : EIATTR_SW_WAR
	.align		4
.L_14:
        /*0030*/ 	.byte	0x04, 0x36
        /*0032*/ 	.short	(.L_16 - .L_15)
.L_15:
        /*0034*/ 	.word	0x00000008
.L_16:


//--------------------- .nv.callgraph             --------------------------
	.section	.nv.callgraph,"",@"SHT_CUDA_CALLGRAPH"
	.align	4
	.sectionentsize	8
	.align		4
        /*0000*/ 	.word	0x00000000
	.align		4
        /*0004*/ 	.word	0xffffffff
	.align		4
        /*0008*/ 	.word	index@(_Z5hellov)
	.align		4
        /*000c*/ 	.word	index@(vprintf)
	.align		4
        /*0010*/ 	.word	0x00000000
	.align		4
        /*0014*/ 	.word	0xfffffffe
	.align		4
        /*0018*/ 	.word	0x00000000
	.align		4
        /*001c*/ 	.word	0xfffffffd
	.align		4
        /*0020*/ 	.word	0x00000000
	.align		4
        /*0024*/ 	.word	0xfffffffc


//--------------------- .nv.constant4             --------------------------
	.section	.nv.constant4,"a",@progbits
	.align	8
	.align		8
.nv.constant4:
        /*0000*/ 	.dword	vprintf
	.align		8
        /*0008*/ 	.dword	$str


//--------------------- .text._Z5hellov           --------------------------
	.section	.text._Z5hellov,"ax",@progbits
	.align	128
        .global         _Z5hellov
        .type           _Z5hellov,@function
        .size           _Z5hellov,(.L_x_2 - _Z5hellov)
        .other          _Z5hellov,@"STO_CUDA_ENTRY STV_DEFAULT"
_Z5hellov:
.text._Z5hellov:
[----:B------:R-:W0:Y:S01]  /*0000*/  LDC R1, c[0x0][0x37c] ;  /* 0x0000df00ff017b82 */ /* 0x000e220000000800 */
[----:B------:R-:W1:Y:S01]  /*0010*/  S2R R8, SR_CTAID.X ;  /* 0x0000000000087919 */ /* 0x000e620000002500 */
[----:B------:R-:W2:Y:S01]  /*0020*/  LDCU UR5, c[0x0][0x2fc] ;  /* 0x00005f80ff0577ac */ /* 0x000ea20008000800 */
[----:B------:R-:W-:Y:S01]  /*0030*/  MOV R2, 0x0 ;  /* 0x0000000000027802 */ /* 0x000fe20000000f00 */
[----:B0-----:R-:W-:Y:S01]  /*0040*/  VIADD R1, R1, 0xfffffff0 ;  /* 0xfffffff001017836 */ /* 0x001fe20000000000 */
[----:B------:R-:W1:Y:S01]  /*0050*/  S2R R9, SR_TID.X ;  /* 0x0000000000097919 */ /* 0x000e620000002100 */
[----:B------:R-:W1:Y:S03]  /*0060*/  LDCU UR6, c[0x0][0x360] ;  /* 0x00006c00ff0677ac */ /* 0x000e660008000800 */
[----:B------:R-:W0:Y:S01]  /*0070*/  LDC.64 R2, c[0x4][R2] ;  /* 0x0100000002027b82 */ /* 0x000e220000000a00 */
[----:B------:R-:W3:Y:S02]  /*0080*/  LDCU UR4, c[0x0][0x2f8] ;  /* 0x00005f00ff0477ac */ /* 0x000ee40008000800 */
[----:B---3--:R-:W-:-:S05]  /*0090*/  IADD3 R6, P0, PT, R1, UR4, RZ ;  /* 0x0000000401067c10 */ /* 0x008fca000ff1e0ff */
[----:B--2---:R-:W-:Y:S02]  /*00a0*/  IMAD.X R7, RZ, RZ, UR5, P0 ;  /* 0x00000005ff077e24 */ /* 0x004fe400080e06ff */
[----:B-1----:R-:W-:Y:S01]  /*00b0*/  IMAD R0, R8, UR6, R9 ;  /* 0x0000000608007c24 */ /* 0x002fe2000f8e0209 */
[----:B------:R1:W-:Y:S01]  /*00c0*/  STL.64 [R1], R8 ;  /* 0x0000000801007387 */ /* 0x0003e20000100a00 */
[----:B------:R-:W2:Y:S03]  /*00d0*/  LDCU.64 UR6, c[0x4][0x8] ;  /* 0x01000100ff0677ac */ /* 0x000ea60008000a00 */
[----:B------:R1:W-:Y:S01]  /*00e0*/  STL [R1+0x8], R0 ;  /* 0x0000080001007387 */ /* 0x0003e20000100800 */
[----:B--2---:R-:W-:Y:S01]  /*00f0*/  IMAD.U32 R4, RZ, RZ, UR6 ;  /* 0x00000006ff047e24 */ /* 0x004fe2000f8e00ff */
[----:B01----:R-:W-:-:S07]  /*0100*/  MOV R5, UR7 ;  /* 0x0000000700057c02 */ /* 0x003fce0008000f00 */
[----:B------:R-:W-:-:S07]  /*0110*/  LEPC R20, `(.L_x_0) ;  /* 0x000000001014794e */ /* 0x000fce0000000000 */
[----:B------:R-:W-:Y:S05]  /*0120*/  CALL.ABS.NOINC R2 ;  /* 0x0000000002007343 */ /* 0x000fea0003c00000 */
.L_x_0:
[----:B------:R-:W-:Y:S05]  /*0130*/  EXIT ;  /* 0x000000000000794d */ /* 0x000fea0003800000 */
.L_x_1:
[----:B------:R-:W-:-:S00]  /*0140*/  BRA `(.L_x_1) ;  /* 0xfffffffc00fc7947 */ /* 0x000fc0000383ffff */
[----:B------:R-:W-:-:S00]  /*0150*/  NOP ;  /* 0x0000000000007918 */ /* 0x000fc00000000000 */
        /* <DEDUP_REMOVED lines=10> */
.L_x_2:


//--------------------- .nv.global.init           --------------------------
	.section	.nv.global.init,"aw",@progbits
.nv.global.init:
	.type		$str,@object
	.size		$str,(.L_0 - $str)
$str:
        /*0000*/ 	.byte	0x48, 0x65, 0x6c, 0x6c, 0x6f, 0x20, 0x77, 0x6f, 0x72, 0x6c, 0x64, 0x20, 0x66, 0x72, 0x6f, 0x6d
        /*0010*/ 	.byte	0x20, 0x62, 0x6c, 0x6f, 0x63, 0x6b, 0x20, 0x25, 0x64, 0x20, 0x61, 0x6e, 0x64, 0x20, 0x74, 0x68
        /*0020*/ 	.byte	0x72, 0x65, 0x61, 0x64, 0x20, 0x25, 0x64, 0x2c, 0x67, 0x6c, 0x6f, 0x62, 0x61, 0x6c, 0x20, 0x69
        /*0030*/ 	.byte	0x64, 0x20, 0x25, 0x64, 0x0a, 0x00
.L_0:


//--------------------- .nv.shared.reserved.0     --------------------------
	.section	.nv.shared.reserved.0,"aw",@nobits
	.weak		__nv_reservedSMEM_offset_0_alias
	.size		__nv_reservedSMEM_offset_0_alias, 0, 64
	.other		__nv_reservedSMEM_offset_0_alias,@"STO_CUDA_RESERVED_SHARED STV_DEFAULT"
__nv_reservedSMEM_offset_0_alias:
	.zero		0
	.zero		64


//--------------------- .nv.constant0._Z5hellov   --------------------------
	.section	.nv.constant0._Z5hellov,"a",@progbits
	.sectionflags	@""
	.align	4
.nv.constant0._Z5hellov:
	.zero		896


//--------------------- SYMBOLS --------------------------

	.type		.nv.reservedSmem.offset0,@object
	.size		.nv.reservedSmem.offset0,0x4
	.type		vprintf,@function
